	.headerflags	@"EF_CUDA_TEXMODE_UNIFIED EF_CUDA_64BIT_ADDRESS EF_CUDA_ACCELERATORS EF_CUDA_SM90 EF_CUDA_VIRTUAL_SM(EF_CUDA_SM90)"
	.elftype	@"ET_EXEC"


//--------------------- .nv.info                  --------------------------
	.section	.nv.info,"",@"SHT_CUDA_INFO"
	.align	4


	//----- nvinfo : EIATTR_REGCOUNT
	.align		4
        /*0000*/ 	.byte	0x04, 0x2f
        /*0002*/ 	.short	(.L_1 - .L_0)
	.align		4
.L_0:
        /*0004*/ 	.word	index@(triton_poi_fused_relu_threshold_backward_3)
        /*0008*/ 	.word	0x0000000c


	//----- nvinfo : EIATTR_MIN_STACK_SIZE
	.align		4
.L_1:
        /*000c*/ 	.byte	0x04, 0x12
        /*000e*/ 	.short	(.L_3 - .L_2)
	.align		4
.L_2:
        /*0010*/ 	.word	index@(triton_poi_fused_relu_threshold_backward_3)
        /*0014*/ 	.word	0x00000000


	//----- nvinfo : EIATTR_FRAME_SIZE
	.align		4
.L_3:
        /*0018*/ 	.byte	0x04, 0x11
        /*001a*/ 	.short	(.L_5 - .L_4)
	.align		4
.L_4:
        /*001c*/ 	.word	index@(triton_poi_fused_relu_threshold_backward_3)
        /*0020*/ 	.word	0x00000000


	//----- nvinfo : EIATTR_MIN_STACK_SIZE
	.align		4
.L_5:
        /*0024*/ 	.byte	0x04, 0x12
        /*0026*/ 	.short	(.L_7 - .L_6)
	.align		4
.L_6:
        /*0028*/ 	.word	index@(triton_poi_fused_relu_threshold_backward_3)
        /*002c*/ 	.word	0x00000000
.L_7:


//--------------------- .nv.info.triton_poi_fused_relu_threshold_backward_3 --------------------------
	.section	.nv.info.triton_poi_fused_relu_threshold_backward_3,"",@"SHT_CUDA_INFO"
	.sectionflags	@""
	.align	4


	//----- nvinfo : EIATTR_CUDA_API_VERSION
	.align		4
        /*0000*/ 	.byte	0x04, 0x37
        /*0002*/ 	.short	(.L_9 - .L_8)
.L_8:
        /*0004*/ 	.word	0x0000007c


	//----- nvinfo : EIATTR_KPARAM_INFO
	.align		4
.L_9:
        /*0008*/ 	.byte	0x04, 0x17
        /*000a*/ 	.short	(.L_11 - .L_10)
.L_10:
        /*000c*/ 	.word	0x00000000
        /*0010*/ 	.short	0x0002
        /*0012*/ 	.short	0x0010
        /*0014*/ 	.byte	0x00, 0xf0, 0x11, 0x00


	//----- nvinfo : EIATTR_KPARAM_INFO
	.align		4
.L_11:
        /*0018*/ 	.byte	0x04, 0x17
        /*001a*/ 	.short	(.L_13 - .L_12)
.L_12:
        /*001c*/ 	.word	0x00000000
        /*0020*/ 	.short	0x0001
        /*0022*/ 	.short	0x0008
        /*0024*/ 	.byte	0x00, 0xf4, 0x21, 0x00


	//----- nvinfo : EIATTR_KPARAM_INFO
	.align		4
.L_13:
        /*0028*/ 	.byte	0x04, 0x17
        /*002a*/ 	.short	(.L_15 - .L_14)
.L_14:
        /*002c*/ 	.word	0x00000000
        /*0030*/ 	.short	0x0000
        /*0032*/ 	.short	0x0000
        /*0034*/ 	.byte	0x00, 0xf4, 0x21, 0x00


	//----- nvinfo : EIATTR_SPARSE_MMA_MASK
	.align		4
.L_15:
        /*0038*/ 	.byte	0x03, 0x50
        /*003a*/ 	.short	0x0000


	//----- nvinfo : EIATTR_MAXREG_COUNT
	.align		4
        /*003c*/ 	.byte	0x03, 0x1b
        /*003e*/ 	.short	0x00ff


	//----- nvinfo : EIATTR_EXIT_INSTR_OFFSETS
	.align		4
        /*0040*/ 	.byte	0x04, 0x1c
        /*0042*/ 	.short	(.L_17 - .L_16)


	//   ....[0]....
.L_16:
        /*0044*/ 	.word	0x00000160


	//   ....[1]....
        /*0048*/ 	.word	0x00000180


	//----- nvinfo : EIATTR_REQNTID
	.align		4
.L_17:
        /*004c*/ 	.byte	0x04, 0x10
        /*004e*/ 	.short	(.L_19 - .L_18)
.L_18:
        /*0050*/ 	.word	0x00000020
        /*0054*/ 	.word	0x00000001
        /*0058*/ 	.word	0x00000001


	//----- nvinfo : EIATTR_CRS_STACK_SIZE
	.align		4
.L_19:
        /*005c*/ 	.byte	0x04, 0x1e
        /*005e*/ 	.short	(.L_21 - .L_20)
.L_20:
        /*0060*/ 	.word	0x00000000


	//----- nvinfo : EIATTR_CBANK_PARAM_SIZE
	.align		4
.L_21:
        /*0064*/ 	.byte	0x03, 0x19
        /*0066*/ 	.short	0x0014


	//----- nvinfo : EIATTR_PARAM_CBANK
	.align		4
        /*0068*/ 	.byte	0x04, 0x0a
        /*006a*/ 	.short	(.L_23 - .L_22)
	.align		4
.L_22:
        /*006c*/ 	.word	index@(.nv.constant0.triton_poi_fused_relu_threshold_backward_3)
        /*0070*/ 	.short	0x0210
        /*0072*/ 	.short	0x0014


	//----- nvinfo : EIATTR_SW_WAR
	.align		4
.L_23:
        /*0074*/ 	.byte	0x04, 0x36
        /*0076*/ 	.short	(.L_25 - .L_24)
.L_24:
        /*0078*/ 	.word	0x00000008
.L_25:


//--------------------- .nv.callgraph             --------------------------
	.section	.nv.callgraph,"",@"SHT_CUDA_CALLGRAPH"
	.align	4
	.sectionentsize	8
	.align		4
        /*0000*/ 	.word	0x00000000
	.align		4
        /*0004*/ 	.word	0xffffffff
	.align		4
        /*0008*/ 	.word	0x00000000
	.align		4
        /*000c*/ 	.word	0xfffffffe
	.align		4
        /*0010*/ 	.word	0x00000000
	.align		4
        /*0014*/ 	.word	0xfffffffd
	.align		4
        /*0018*/ 	.word	0x00000000
	.align		4
        /*001c*/ 	.word	0xfffffffc


//--------------------- .text.triton_poi_fused_relu_threshold_backward_3 --------------------------
	.section	.text.triton_poi_fused_relu_threshold_backward_3,"ax",@progbits
	.align	128
        .global         triton_poi_fused_relu_threshold_backward_3
        .type           triton_poi_fused_relu_threshold_backward_3,@function
        .size           triton_poi_fused_relu_threshold_backward_3,(.L_x_3 - triton_poi_fused_relu_threshold_backward_3)
        .other          triton_poi_fused_relu_threshold_backward_3,@"STO_CUDA_ENTRY STV_DEFAULT"
triton_poi_fused_relu_threshold_backward_3:
.text.triton_poi_fused_relu_threshold_backward_3:
[----:B------:R-:W0:Y:S02]  /*0000*/  LDC R1, c[0x0][0x28] ;  /* 0x00000a00ff017b82 */ /* 0x000e240000000800 */
[----:B------:R-:W1:Y:S01]  /*0010*/  S2R R0, SR_TID.X ;  /* 0x0000000000007919 */ /* 0x000e620000002100 */
[----:B------:R-:W2:Y:S01]  /*0020*/  LDC.64 R2, c[0x0][0x210] ;  /* 0x00008400ff027b82 */ /* 0x000ea20000000a00 */
[----:B------:R-:W-:Y:S01]  /*0030*/  ULDC.64 UR4, c[0x0][0x208] ;  /* 0x0000820000047ab9 */ /* 0x000fe20000000a00 */
[----:B------:R-:W-:Y:S01]  /*0040*/  BSSY B0, `(.L_x_0) ;  /* 0x0000009000007945 */ /* 0x000fe20003800000 */
[----:B------:R-:W3:Y:S01]  /*0050*/  S2R R5, SR_CTAID.X ;  /* 0x0000000000057919 */ /* 0x000ee20000002500 */
[----:B-1----:R-:W-:-:S05]  /*0060*/  LOP3.LUT R0, R0, 0x1f, RZ, 0xc0, !PT ;  /* 0x0000001f00007812 */ /* 0x002fca00078ec0ff */
[----:B---3--:R-:W-:Y:S02]  /*0070*/  IMAD R5, R5, 0x20, R0 ;  /* 0x0000002005057824 */ /* 0x008fe400078e0200 */
[----:B------:R-:W-:Y:S02]  /*0080*/  IMAD.MOV.U32 R0, RZ, RZ, RZ ;  /* 0x000000ffff007224 */ /* 0x000fe400078e00ff */
[C---:B--2---:R-:W-:Y:S01]  /*0090*/  IMAD.WIDE R2, R5.reuse, 0x4, R2 ;  /* 0x0000000405027825 */ /* 0x044fe200078e0202 */
[----:B------:R-:W-:-:S13]  /*00a0*/  ISETP.GE.AND P0, PT, R5, 0x1c, PT ;  /* 0x0000001c0500780c */ /* 0x000fda0003f06270 */
[----:B------:R-:W-:Y:S05]  /*00b0*/  @P0 BRA `(.L_x_1) ;  /* 0x0000000000040947 */ /* 0x000fea0003800000 */
[----:B------:R1:W5:Y:S02]  /*00c0*/  LDG.E R0, desc[UR4][R2.64] ;  /* 0x0000000402007981 */ /* 0x000364000c1e1900 */
.L_x_1:
[----:B------:R-:W-:Y:S05]  /*00d0*/  BSYNC B0 ;  /* 0x0000000000007941 */ /* 0x000fea0003800000 */
.L_x_0:
[----:B-----5:R-:W-:Y:S01]  /*00e0*/  FSETP.GEU.AND P1, PT, R0, RZ, PT ;  /* 0x000000ff0000720b */ /* 0x020fe20003f2e000 */
[----:B------:R-:W-:-:S03]  /*00f0*/  ULDC.64 UR6, c[0x0][0x218] ;  /* 0x0000860000067ab9 */ /* 0x000fc60000000a00 */
[----:B------:R-:W-:Y:S02]  /*0100*/  FSEL R7, R0, RZ, P1 ;  /* 0x000000ff00077208 */ /* 0x000fe40000800000 */
[----:B------:R-:W-:Y:S02]  /*0110*/  IADD3 R4, P1, R5, UR6, RZ ;  /* 0x0000000605047c10 */ /* 0x000fe4000ff3e0ff */
[----:B------:R-:W-:Y:S01]  /*0120*/  FSETP.GTU.AND P2, PT, R7, RZ, PT ;  /* 0x000000ff0700720b */ /* 0x000fe20003f4c000 */
[----:B------:R2:W-:Y:S01]  /*0130*/  @!P0 STG.E desc[UR4][R2.64], R7 ;  /* 0x0000000702008986 */ /* 0x0005e2000c101904 */
[----:B------:R-:W-:Y:S02]  /*0140*/  LEA.HI.X.SX32 R5, R5, UR7, 0x1, P1 ;  /* 0x0000000705057c11 */ /* 0x000fe400088f0eff */
[----:B------:R-:W-:Y:S01]  /*0150*/  SEL R9, RZ, 0x1, P2 ;  /* 0x00000001ff097807 */ /* 0x000fe20001000000 */
[----:B------:R-:W-:Y:S08]  /*0160*/  @P0 EXIT ;  /* 0x000000000000094d */ /* 0x000ff00003800000 */
[----:B------:R-:W-:Y:S01]  /*0170*/  STG.E.U8 desc[UR4][R4.64], R9 ;  /* 0x0000000904007986 */ /* 0x000fe2000c101104 */
[----:B------:R-:W-:Y:S05]  /*0180*/  EXIT ;  /* 0x000000000000794d */ /* 0x000fea0003800000 */
.L_x_2:
[----:B------:R-:W-:-:S00]  /*0190*/  BRA `(.L_x_2) ;  /* 0xfffffffc00fc7947 */ /* 0x000fc0000383ffff */
[----:B------:R-:W-:-:S00]  /*01a0*/  NOP ;  /* 0x0000000000007918 */ /* 0x000fc00000000000 */
        /* <DEDUP_REMOVED lines=13> */
.L_x_3:


//--------------------- .nv.constant0.triton_poi_fused_relu_threshold_backward_3 --------------------------
	.section	.nv.constant0.triton_poi_fused_relu_threshold_backward_3,"a",@progbits
	.sectionflags	@""
	.align	4
.nv.constant0.triton_poi_fused_relu_threshold_backward_3:
	.zero		548
